	.headerflags	@"EF_CUDA_TEXMODE_UNIFIED EF_CUDA_64BIT_ADDRESS EF_CUDA_ACCELERATORS EF_CUDA_SM90 EF_CUDA_VIRTUAL_SM(EF_CUDA_SM90)"
	.elftype	@"ET_EXEC"


//--------------------- .nv.info                  --------------------------
	.section	.nv.info,"",@"SHT_CUDA_INFO"
	.align	4


	//----- nvinfo : EIATTR_REGCOUNT
	.align		4
        /*0000*/ 	.byte	0x04, 0x2f
        /*0002*/ 	.short	(.L_2 - .L_1)
	.align		4
.L_1:
        /*0004*/ 	.word	index@(triton_per_fused_add_log_mean_neg_sigmoid_sub_0)
        /*0008*/ 	.word	0x00000017


	//----- nvinfo : EIATTR_MIN_STACK_SIZE
	.align		4
.L_2:
        /*000c*/ 	.byte	0x04, 0x12
        /*000e*/ 	.short	(.L_4 - .L_3)
	.align		4
.L_3:
        /*0010*/ 	.word	index@(triton_per_fused_add_log_mean_neg_sigmoid_sub_0)
        /*0014*/ 	.word	0x00000000


	//----- nvinfo : EIATTR_FRAME_SIZE
	.align		4
.L_4:
        /*0018*/ 	.byte	0x04, 0x11
        /*001a*/ 	.short	(.L_6 - .L_5)
	.align		4
.L_5:
        /*001c*/ 	.word	index@(triton_per_fused_add_log_mean_neg_sigmoid_sub_0)
        /*0020*/ 	.word	0x00000000


	//----- nvinfo : EIATTR_MIN_STACK_SIZE
	.align		4
.L_6:
        /*0024*/ 	.byte	0x04, 0x12
        /*0026*/ 	.short	(.L_8 - .L_7)
	.align		4
.L_7:
        /*0028*/ 	.word	index@(triton_per_fused_add_log_mean_neg_sigmoid_sub_0)
        /*002c*/ 	.word	0x00000000
.L_8:


//--------------------- .nv.info.triton_per_fused_add_log_mean_neg_sigmoid_sub_0 --------------------------
	.section	.nv.info.triton_per_fused_add_log_mean_neg_sigmoid_sub_0,"",@"SHT_CUDA_INFO"
	.sectionflags	@""
	.align	4


	//----- nvinfo : EIATTR_CUDA_API_VERSION
	.align		4
        /*0000*/ 	.byte	0x04, 0x37
        /*0002*/ 	.short	(.L_10 - .L_9)
.L_9:
        /*0004*/ 	.word	0x0000007c


	//----- nvinfo : EIATTR_KPARAM_INFO
	.align		4
.L_10:
        /*0008*/ 	.byte	0x04, 0x17
        /*000a*/ 	.short	(.L_12 - .L_11)
.L_11:
        /*000c*/ 	.word	0x00000000
        /*0010*/ 	.short	0x0003
        /*0012*/ 	.short	0x0018
        /*0014*/ 	.byte	0x00, 0xf0, 0x11, 0x00


	//----- nvinfo : EIATTR_KPARAM_INFO
	.align		4
.L_12:
        /*0018*/ 	.byte	0x04, 0x17
        /*001a*/ 	.short	(.L_14 - .L_13)
.L_13:
        /*001c*/ 	.word	0x00000000
        /*0020*/ 	.short	0x0002
        /*0022*/ 	.short	0x0010
        /*0024*/ 	.byte	0x00, 0xf4, 0x21, 0x00


	//----- nvinfo : EIATTR_KPARAM_INFO
	.align		4
.L_14:
        /*0028*/ 	.byte	0x04, 0x17
        /*002a*/ 	.short	(.L_16 - .L_15)
.L_15:
        /*002c*/ 	.word	0x00000000
        /*0030*/ 	.short	0x0001
        /*0032*/ 	.short	0x0008
        /*0034*/ 	.byte	0x00, 0xf4, 0x21, 0x00


	//----- nvinfo : EIATTR_KPARAM_INFO
	.align		4
.L_16:
        /*0038*/ 	.byte	0x04, 0x17
        /*003a*/ 	.short	(.L_18 - .L_17)
.L_17:
        /*003c*/ 	.word	0x00000000
        /*0040*/ 	.short	0x0000
        /*0042*/ 	.short	0x0000
        /*0044*/ 	.byte	0x00, 0xf4, 0x21, 0x00


	//----- nvinfo : EIATTR_SPARSE_MMA_MASK
	.align		4
.L_18:
        /*0048*/ 	.byte	0x03, 0x50
        /*004a*/ 	.short	0x0000


	//----- nvinfo : EIATTR_MAXREG_COUNT
	.align		4
        /*004c*/ 	.byte	0x03, 0x1b
        /*004e*/ 	.short	0x00ff


	//----- nvinfo : EIATTR_COOP_GROUP_MASK_REGIDS
	.align		4
        /*0050*/ 	.byte	0x04, 0x29
        /*0052*/ 	.short	(.L_20 - .L_19)


	//   ....[0]....
.L_19:
        /*0054*/ 	.word	0xffffffff


	//   ....[1]....
        /*0058*/ 	.word	0xffffffff


	//   ....[2]....
        /*005c*/ 	.word	0xffffffff


	//   ....[3]....
        /*0060*/ 	.word	0xffffffff


	//   ....[4]....
        /*0064*/ 	.word	0xffffffff


	//   ....[5]....
        /*0068*/ 	.word	0xffffffff


	//----- nvinfo : EIATTR_COOP_GROUP_INSTR_OFFSETS
	.align		4
.L_20:
        /*006c*/ 	.byte	0x04, 0x28
        /*006e*/ 	.short	(.L_22 - .L_21)


	//   ....[0]....
.L_21:
        /*0070*/ 	.word	0x00000af0


	//   ....[1]....
        /*0074*/ 	.word	0x00000b10


	//   ....[2]....
        /*0078*/ 	.word	0x00000b40


	//   ....[3]....
        /*007c*/ 	.word	0x00000b70


	//   ....[4]....
        /*0080*/ 	.word	0x00000b90


	//   ....[5]....
        /*0084*/ 	.word	0x00000c10


	//----- nvinfo : EIATTR_EXIT_INSTR_OFFSETS
	.align		4
.L_22:
        /*0088*/ 	.byte	0x04, 0x1c
        /*008a*/ 	.short	(.L_24 - .L_23)


	//   ....[0]....
.L_23:
        /*008c*/ 	.word	0x00000c80


	//   ....[1]....
        /*0090*/ 	.word	0x00000cd0


	//----- nvinfo : EIATTR_REQNTID
	.align		4
.L_24:
        /*0094*/ 	.byte	0x04, 0x10
        /*0096*/ 	.short	(.L_26 - .L_25)
.L_25:
        /*0098*/ 	.word	0x00000040
        /*009c*/ 	.word	0x00000001
        /*00a0*/ 	.word	0x00000001


	//----- nvinfo : EIATTR_CBANK_PARAM_SIZE
	.align		4
.L_26:
        /*00a4*/ 	.byte	0x03, 0x19
        /*00a6*/ 	.short	0x001c


	//----- nvinfo : EIATTR_PARAM_CBANK
	.align		4
        /*00a8*/ 	.byte	0x04, 0x0a
        /*00aa*/ 	.short	(.L_28 - .L_27)
	.align		4
.L_27:
        /*00ac*/ 	.word	index@(.nv.constant0.triton_per_fused_add_log_mean_neg_sigmoid_sub_0)
        /*00b0*/ 	.short	0x0210
        /*00b2*/ 	.short	0x001c


	//----- nvinfo : EIATTR_SW_WAR
	.align		4
.L_28:
        /*00b4*/ 	.byte	0x04, 0x36
        /*00b6*/ 	.short	(.L_30 - .L_29)
.L_29:
        /*00b8*/ 	.word	0x00000008
.L_30:


//--------------------- .nv.callgraph             --------------------------
	.section	.nv.callgraph,"",@"SHT_CUDA_CALLGRAPH"
	.align	4
	.sectionentsize	8
	.align		4
        /*0000*/ 	.word	0x00000000
	.align		4
        /*0004*/ 	.word	0xffffffff
	.align		4
        /*0008*/ 	.word	0x00000000
	.align		4
        /*000c*/ 	.word	0xfffffffe
	.align		4
        /*0010*/ 	.word	0x00000000
	.align		4
        /*0014*/ 	.word	0xfffffffd
	.align		4
        /*0018*/ 	.word	0x00000000
	.align		4
        /*001c*/ 	.word	0xfffffffc


//--------------------- .nv.constant4             --------------------------
	.section	.nv.constant4,"a",@progbits
	.align	8
	.align		8
.nv.constant4:
        /*0000*/ 	.dword	_$_str


//--------------------- .text.triton_per_fused_add_log_mean_neg_sigmoid_sub_0 --------------------------
	.section	.text.triton_per_fused_add_log_mean_neg_sigmoid_sub_0,"ax",@progbits
	.sectionflags	@"SHF_BARRIERS=1"
	.align	128
        .global         triton_per_fused_add_log_mean_neg_sigmoid_sub_0
        .type           triton_per_fused_add_log_mean_neg_sigmoid_sub_0,@function
        .size           triton_per_fused_add_log_mean_neg_sigmoid_sub_0,(.L_x_1 - triton_per_fused_add_log_mean_neg_sigmoid_sub_0)
        .other          triton_per_fused_add_log_mean_neg_sigmoid_sub_0,@"STO_CUDA_ENTRY STV_DEFAULT"
triton_per_fused_add_log_mean_neg_sigmoid_sub_0:
.text.triton_per_fused_add_log_mean_neg_sigmoid_sub_0:
[----:B------:R-:W0:Y:S02]  /*0000*/  LDC R1, c[0x0][0x28] ;  /* 0x00000a00ff017b82 */ /* 0x000e240000000800 */
[----:B------:R-:W1:Y:S01]  /*0010*/  S2R R14, SR_TID.X ;  /* 0x00000000000e7919 */ /* 0x000e620000002100 */
[----:B------:R-:W2:Y:S01]  /*0020*/  LDC.64 R4, c[0x0][0x218] ;  /* 0x00008600ff047b82 */ /* 0x000ea20000000a00 */
[----:B------:R-:W-:-:S07]  /*0030*/  ULDC.64 UR6, c[0x0][0x208] ;  /* 0x0000820000067ab9 */ /* 0x000fce0000000a00 */
[----:B------:R-:W3:Y:S01]  /*0040*/  LDC.64 R8, c[0x0][0x220] ;  /* 0x00008800ff087b82 */ /* 0x000ee20000000a00 */
[----:B-1----:R-:W-:-:S04]  /*0050*/  SHF.L.U32 R2, R14, 0x2, RZ ;  /* 0x000000020e027819 */ /* 0x002fc800000006ff */
[----:B------:R-:W-:-:S05]  /*0060*/  LOP3.LUT R3, R2, 0xfc, RZ, 0xc0, !PT ;  /* 0x000000fc02037812 */ /* 0x000fca00078ec0ff */
[----:B--2---:R-:W-:-:S04]  /*0070*/  IMAD.WIDE.U32 R4, R3, 0x4, R4 ;  /* 0x0000000403047825 */ /* 0x004fc800078e0004 */
[----:B---3--:R-:W-:Y:S02]  /*0080*/  IMAD.WIDE.U32 R8, R3, 0x4, R8 ;  /* 0x0000000403087825 */ /* 0x008fe400078e0008 */
[----:B------:R-:W2:Y:S04]  /*0090*/  LDG.E.128 R4, desc[UR6][R4.64] ;  /* 0x0000000604047981 */ /* 0x000ea8000c1e1d00 */
[----:B------:R-:W2:Y:S01]  /*00a0*/  LDG.E.128 R8, desc[UR6][R8.64] ;  /* 0x0000000608087981 */ /* 0x000ea2000c1e1d00 */
[----:B------:R-:W1:Y:S01]  /*00b0*/  S2UR UR5, SR_CgaCtaId ;  /* 0x00000000000579c3 */ /* 0x000e620000008800 */
[----:B------:R-:W-:Y:S02]  /*00c0*/  UMOV UR4, 0x400 ;  /* 0x0000040000047882 */ /* 0x000fe40000000000 */
[----:B-1----:R-:W-:Y:S01]  /*00d0*/  UPRMT UR4, UR5, 0x654, UR4 ;  /* 0x0000065405047896 */ /* 0x002fe20008000004 */
[----:B--2---:R-:W-:Y:S01]  /*00e0*/  FADD R3, -R4, R8 ;  /* 0x0000000804037221 */ /* 0x004fe20000000100 */
[----:B------:R-:W-:Y:S01]  /*00f0*/  FADD R6, -R6, R10 ;  /* 0x0000000a06067221 */ /* 0x000fe20000000100 */
[----:B------:R-:W-:Y:S01]  /*0100*/  FADD R12, -R5, R9 ;  /* 0x00000009050c7221 */ /* 0x000fe20000000100 */
[----:B------:R-:W-:Y:S01]  /*0110*/  FADD R7, -R7, R11 ;  /* 0x0000000b07077221 */ /* 0x000fe20000000100 */
[----:B------:R-:W-:Y:S01]  /*0120*/  FADD R3, RZ, R3 ;  /* 0x00000003ff037221 */ /* 0x000fe20000000000 */
[----:B------:R-:W-:Y:S01]  /*0130*/  FADD R6, RZ, R6 ;  /* 0x00000006ff067221 */ /* 0x000fe20000000000 */
[----:B------:R-:W-:Y:S01]  /*0140*/  FADD R12, RZ, R12 ;  /* 0x0000000cff0c7221 */ /* 0x000fe20000000000 */
[----:B------:R-:W-:Y:S01]  /*0150*/  FADD R7, RZ, R7 ;  /* 0x00000007ff077221 */ /* 0x000fe20000000000 */
[----:B------:R-:W-:Y:S01]  /*0160*/  FMUL R3, R3, 1.4426950216293334961 ;  /* 0x3fb8aa3b03037820 */ /* 0x000fe20000400000 */
[----:B------:R-:W-:Y:S01]  /*0170*/  FMUL R6, R6, 1.4426950216293334961 ;  /* 0x3fb8aa3b06067820 */ /* 0x000fe20000400000 */
[----:B------:R-:W-:Y:S01]  /*0180*/  FMUL R12, R12, 1.4426950216293334961 ;  /* 0x3fb8aa3b0c0c7820 */ /* 0x000fe20000400000 */
[----:B------:R-:W-:Y:S01]  /*0190*/  FMUL R8, R7, 1.4426950216293334961 ;  /* 0x3fb8aa3b07087820 */ /* 0x000fe20000400000 */
[----:B------:R-:W-:Y:S01]  /*01a0*/  HFMA2.MMA R10, -RZ, RZ, 1.625, 0 ;  /* 0x3e800000ff0a7435 */ /* 0x000fe200000001ff */
[----:B------:R-:W-:-:S02]  /*01b0*/  FSETP.GEU.AND P0, PT, R3, -126, PT ;  /* 0xc2fc00000300780b */ /* 0x000fc40003f0e000 */
[----:B------:R-:W-:Y:S02]  /*01c0*/  FSETP.GEU.AND P3, PT, R6, -126, PT ;  /* 0xc2fc00000600780b */ /* 0x000fe40003f6e000 */
[----:B------:R-:W-:Y:S02]  /*01d0*/  FSETP.GEU.AND P2, PT, R12, -126, PT ;  /* 0xc2fc00000c00780b */ /* 0x000fe40003f4e000 */
[----:B------:R-:W-:-:S07]  /*01e0*/  FSETP.GEU.AND P1, PT, R8, -126, PT ;  /* 0xc2fc00000800780b */ /* 0x000fce0003f2e000 */
[----:B------:R-:W-:Y:S02]  /*01f0*/  @!P0 FMUL R3, R3, 0.5 ;  /* 0x3f00000003038820 */ /* 0x000fe40000400000 */
[----:B------:R-:W-:Y:S02]  /*0200*/  @!P3 FMUL R6, R6, 0.5 ;  /* 0x3f0000000606b820 */ /* 0x000fe40000400000 */
[----:B------:R-:W1:Y:S01]  /*0210*/  MUFU.EX2 R4, R3 ;  /* 0x0000000300047308 */ /* 0x000e620000000800 */
[----:B------:R-:W-:Y:S01]  /*0220*/  @!P2 FMUL R12, R12, 0.5 ;  /* 0x3f0000000c0ca820 */ /* 0x000fe20000400000 */
[----:B------:R-:W-:-:S06]  /*0230*/  @!P1 FMUL R8, R8, 0.5 ;  /* 0x3f00000008089820 */ /* 0x000fcc0000400000 */
[----:B------:R-:W2:Y:S01]  /*0240*/  MUFU.EX2 R7, R6 ;  /* 0x0000000600077308 */ /* 0x000ea20000000800 */
[----:B-1----:R-:W-:-:S07]  /*0250*/  @!P0 FMUL R4, R4, R4 ;  /* 0x0000000404048220 */ /* 0x002fce0000400000 */
[----:B------:R-:W1:Y:S01]  /*0260*/  MUFU.EX2 R5, R12 ;  /* 0x0000000c00057308 */ /* 0x000e620000000800 */
[----:B------:R-:W-:Y:S01]  /*0270*/  FADD R9, R4, 1 ;  /* 0x3f80000004097421 */ /* 0x000fe20000000000 */
[----:B--2---:R-:W-:-:S06]  /*0280*/  @!P3 FMUL R7, R7, R7 ;  /* 0x000000070707b220 */ /* 0x004fcc0000400000 */
[----:B------:R2:W3:Y:S01]  /*0290*/  MUFU.EX2 R4, R8 ;  /* 0x0000000800047308 */ /* 0x0004e20000000800 */
[----:B------:R-:W-:Y:S01]  /*02a0*/  FADD R7, R7, 1 ;  /* 0x3f80000007077421 */ /* 0x000fe20000000000 */
[----:B-1----:R-:W-:Y:S01]  /*02b0*/  @!P2 FMUL R5, R5, R5 ;  /* 0x000000050505a220 */ /* 0x002fe20000400000 */
[----:B------:R-:W-:-:S03]  /*02c0*/  FSETP.GT.AND P2, PT, R9, 8.50705917302346158658e+37, PT ;  /* 0x7e8000000900780b */ /* 0x000fc60003f44000 */
[----:B------:R-:W-:Y:S01]  /*02d0*/  FSETP.GT.AND P3, PT, R7, 8.50705917302346158658e+37, PT ;  /* 0x7e8000000700780b */ /* 0x000fe20003f64000 */
[----:B------:R-:W-:-:S03]  /*02e0*/  FADD R5, R5, 1 ;  /* 0x3f80000005057421 */ /* 0x000fc60000000000 */
[----:B--2---:R-:W-:Y:S01]  /*02f0*/  FSEL R8, R10, 1, P3 ;  /* 0x3f8000000a087808 */ /* 0x004fe20001800000 */
[----:B---3--:R-:W-:Y:S01]  /*0300*/  @!P1 FMUL R4, R4, R4 ;  /* 0x0000000404049220 */ /* 0x008fe20000400000 */
[----:B------:R-:W-:-:S03]  /*0310*/  FSETP.GT.AND P0, PT, R5, 8.50705917302346158658e+37, PT ;  /* 0x7e8000000500780b */ /* 0x000fc60003f04000 */
[----:B------:R-:W-:Y:S01]  /*0320*/  FADD R6, R4, 1 ;  /* 0x3f80000004067421 */ /* 0x000fe20000000000 */
[----:B------:R-:W-:Y:S01]  /*0330*/  FSEL R4, R10, 1, P2 ;  /* 0x3f8000000a047808 */ /* 0x000fe20001000000 */
[----:B------:R-:W-:Y:S02]  /*0340*/  @P2 FMUL R9, R9, 0.25 ;  /* 0x3e80000009092820 */ /* 0x000fe40000400000 */
[----:B------:R-:W-:Y:S01]  /*0350*/  @P3 FMUL R7, R7, 0.25 ;  /* 0x3e80000007073820 */ /* 0x000fe20000400000 */
[----:B------:R-:W-:Y:S01]  /*0360*/  FSETP.GT.AND P4, PT, R6, 8.50705917302346158658e+37, PT ;  /* 0x7e8000000600780b */ /* 0x000fe20003f84000 */
[----:B------:R1:W2:Y:S04]  /*0370*/  MUFU.RCP R3, R9 ;  /* 0x0000000900037308 */ /* 0x0002a80000001000 */
[----:B------:R-:W-:-:S04]  /*0380*/  @P0 FMUL R5, R5, 0.25 ;  /* 0x3e80000005050820 */ /* 0x000fc80000400000 */
[----:B------:R-:W3:Y:S01]  /*0390*/  MUFU.RCP R7, R7 ;  /* 0x0000000700077308 */ /* 0x000ee20000001000 */
[----:B-1----:R-:W-:-:S03]  /*03a0*/  FSEL R9, R10, 1, P4 ;  /* 0x3f8000000a097808 */ /* 0x002fc60002000000 */
[----:B------:R-:W-:Y:S01]  /*03b0*/  @P4 FMUL R6, R6, 0.25 ;  /* 0x3e80000006064820 */ /* 0x000fe20000400000 */
[----:B--2---:R-:W-:-:S03]  /*03c0*/  FFMA R3, R3, R4, 1.00000001335143196e-10 ;  /* 0x2edbe6ff03037423 */ /* 0x004fc60000000004 */
[----:B------:R-:W1:Y:S01]  /*03d0*/  MUFU.RCP R5, R5 ;  /* 0x0000000500057308 */ /* 0x000e620000001000 */
[----:B------:R-:W-:Y:S02]  /*03e0*/  FSEL R4, R10, 1, P0 ;  /* 0x3f8000000a047808 */ /* 0x000fe40000000000 */
[----:B------:R-:W-:Y:S01]  /*03f0*/  FSETP.GEU.AND P1, PT, R3, 1.175494350822287508e-38, PT ;  /* 0x008000000300780b */ /* 0x000fe20003f2e000 */
[----:B---3--:R-:W-:-:S04]  /*0400*/  FMUL R8, R7, R8 ;  /* 0x0000000807087220 */ /* 0x008fc80000400000 */
[----:B------:R-:W2:Y:S01]  /*0410*/  MUFU.RCP R6, R6 ;  /* 0x0000000600067308 */ /* 0x000ea20000001000 */
[----:B-1----:R-:W-:Y:S01]  /*0420*/  FFMA R4, R5, R4, 1.00000001335143196e-10 ;  /* 0x2edbe6ff05047423 */ /* 0x002fe20000000004 */
[----:B------:R-:W-:-:S06]  /*0430*/  FADD R5, R8, 1.00000001335143196e-10 ;  /* 0x2edbe6ff08057421 */ /* 0x000fcc0000000000 */
[----:B------:R-:W-:Y:S01]  /*0440*/  @!P1 FMUL R3, R3, 8388608 ;  /* 0x4b00000003039820 */ /* 0x000fe20000400000 */
[----:B------:R-:W-:Y:S02]  /*0450*/  FSETP.GEU.AND P0, PT, R4, 1.175494350822287508e-38, PT ;  /* 0x008000000400780b */ /* 0x000fe40003f0e000 */
[----:B------:R-:W-:Y:S01]  /*0460*/  FSETP.GEU.AND P2, PT, R5, 1.175494350822287508e-38, PT ;  /* 0x008000000500780b */ /* 0x000fe20003f4e000 */
[----:B--2---:R-:W-:Y:S01]  /*0470*/  FMUL R9, R6, R9 ;  /* 0x0000000906097220 */ /* 0x004fe20000400000 */
[----:B------:R-:W-:Y:S02]  /*0480*/  IADD3 R7, R3, -0x3f2aaaab, RZ ;  /* 0xc0d5555503077810 */ /* 0x000fe40007ffe0ff */
[----:B------:R-:W-:Y:S01]  /*0490*/  FSEL R11, RZ, -23, P0 ;  /* 0xc1b80000ff0b7808 */ /* 0x000fe20000000000 */
[----:B------:R-:W-:Y:S01]  /*04a0*/  FADD R6, R9, 1.00000001335143196e-10 ;  /* 0x2edbe6ff09067421 */ /* 0x000fe20000000000 */
[----:B------:R-:W-:Y:S02]  /*04b0*/  LOP3.LUT R10, R7, 0xff800000, RZ, 0xc0, !PT ;  /* 0xff800000070a7812 */ /* 0x000fe400078ec0ff */
[----:B------:R-:W-:-:S02]  /*04c0*/  FSEL R7, RZ, -23, P1 ;  /* 0xc1b80000ff077808 */ /* 0x000fc40000800000 */
[----:B------:R-:W-:Y:S01]  /*04d0*/  FSETP.GEU.AND P3, PT, R6, 1.175494350822287508e-38, PT ;  /* 0x008000000600780b */ /* 0x000fe20003f6e000 */
[----:B------:R-:W-:Y:S01]  /*04e0*/  @!P0 FMUL R4, R4, 8388608 ;  /* 0x4b00000004048820 */ /* 0x000fe20000400000 */
[----:B------:R-:W-:Y:S01]  /*04f0*/  I2FP.F32.S32 R8, R10 ;  /* 0x0000000a00087245 */ /* 0x000fe20000201400 */
[----:B------:R-:W-:Y:S01]  /*0500*/  @!P2 FMUL R5, R5, 8388608 ;  /* 0x4b0000000505a820 */ /* 0x000fe20000400000 */
[----:B------:R-:W-:Y:S02]  /*0510*/  ISETP.GE.U32.AND P1, PT, R3, 0x7f800000, PT ;  /* 0x7f8000000300780c */ /* 0x000fe40003f26070 */
[----:B------:R-:W-:Y:S01]  /*0520*/  IADD3 R9, R4, -0x3f2aaaab, RZ ;  /* 0xc0d5555504097810 */ /* 0x000fe20007ffe0ff */
[----:B------:R-:W-:Y:S01]  /*0530*/  FFMA.FTZ R7, R8, 1.1920928955078125e-07, R7 ;  /* 0x3400000008077823 */ /* 0x000fe20000010007 */
[----:B------:R-:W-:Y:S02]  /*0540*/  IADD3 R12, R5, -0x3f2aaaab, RZ ;  /* 0xc0d55555050c7810 */ /* 0x000fe40007ffe0ff */
[----:B------:R-:W-:-:S02]  /*0550*/  LOP3.LUT R13, R9, 0xff800000, RZ, 0xc0, !PT ;  /* 0xff800000090d7812 */ /* 0x000fc400078ec0ff */
[----:B------:R-:W-:Y:S01]  /*0560*/  LOP3.LUT R16, R12, 0xff800000, RZ, 0xc0, !PT ;  /* 0xff8000000c107812 */ /* 0x000fe200078ec0ff */
[----:B------:R-:W-:Y:S01]  /*0570*/  @!P3 FMUL R6, R6, 8388608 ;  /* 0x4b0000000606b820 */ /* 0x000fe20000400000 */
[----:B------:R-:W-:Y:S02]  /*0580*/  IADD3 R9, R3, -R10, RZ ;  /* 0x8000000a03097210 */ /* 0x000fe40007ffe0ff */
[----:B------:R-:W-:Y:S02]  /*0590*/  I2FP.F32.S32 R10, R13 ;  /* 0x0000000d000a7245 */ /* 0x000fe40000201400 */
[----:B------:R-:W-:Y:S01]  /*05a0*/  FSEL R12, RZ, -23, P2 ;  /* 0xc1b80000ff0c7808 */ /* 0x000fe20001000000 */
[----:B------:R-:W-:Y:S01]  /*05b0*/  FADD R9, R9, -1 ;  /* 0xbf80000009097421 */ /* 0x000fe20000000000 */
[----:B------:R-:W-:Y:S01]  /*05c0*/  I2FP.F32.S32 R15, R16 ;  /* 0x00000010000f7245 */ /* 0x000fe20000201400 */
[----:B------:R-:W-:Y:S01]  /*05d0*/  FFMA.FTZ R11, R10, 1.1920928955078125e-07, R11 ;  /* 0x340000000a0b7823 */ /* 0x000fe2000001000b */
[----:B------:R-:W-:-:S02]  /*05e0*/  MOV R8, 0x3e055027 ;  /* 0x3e05502700087802 */ /* 0x000fc40000000f00 */
[----:B------:R-:W-:Y:S01]  /*05f0*/  IADD3 R17, R6, -0x3f2aaaab, RZ ;  /* 0xc0d5555506117810 */ /* 0x000fe20007ffe0ff */
[----:B------:R-:W-:Y:S01]  /*0600*/  FFMA.FTZ R10, R15, 1.1920928955078125e-07, R12 ;  /* 0x340000000f0a7823 */ /* 0x000fe2000001000c */
[----:B------:R-:W-:Y:S01]  /*0610*/  IADD3 R13, R4, -R13, RZ ;  /* 0x8000000d040d7210 */ /* 0x000fe20007ffe0ff */
[----:B------:R-:W-:Y:S01]  /*0620*/  FFMA.FTZ R12, R9, -R8, 0.14084610342979431152 ;  /* 0x3e1039f6090c7423 */ /* 0x000fe20000010808 */
[----:B------:R-:W-:Y:S02]  /*0630*/  LOP3.LUT R19, R17, 0xff800000, RZ, 0xc0, !PT ;  /* 0xff80000011137812 */ /* 0x000fe400078ec0ff */
[----:B------:R-:W-:Y:S01]  /*0640*/  FSEL R17, RZ, -23, P3 ;  /* 0xc1b80000ff117808 */ /* 0x000fe20001800000 */
[----:B------:R-:W-:Y:S01]  /*0650*/  FFMA.FTZ R12, R9, R12, -0.12148627638816833496 ;  /* 0xbdf8cdcc090c7423 */ /* 0x000fe2000001000c */
[----:B------:R-:W-:Y:S01]  /*0660*/  I2FP.F32.S32 R20, R19 ;  /* 0x0000001300147245 */ /* 0x000fe20000201400 */
[----:B------:R-:W-:Y:S01]  /*0670*/  FADD R13, R13, -1 ;  /* 0xbf8000000d0d7421 */ /* 0x000fe20000000000 */
[----:B------:R-:W-:Y:S01]  /*0680*/  IADD3 R15, R5, -R16, RZ ;  /* 0x80000010050f7210 */ /* 0x000fe20007ffe0ff */
[----:B------:R-:W-:Y:S01]  /*0690*/  FFMA.FTZ R16, R9, R12, 0.13980610668659210205 ;  /* 0x3e0f295509107423 */ /* 0x000fe2000001000c */
[----:B------:R-:W-:Y:S01]  /*06a0*/  IADD3 R19, R6, -R19, RZ ;  /* 0x8000001306137210 */ /* 0x000fe20007ffe0ff */
[----:B------:R-:W-:Y:S01]  /*06b0*/  FFMA.FTZ R12, R20, 1.1920928955078125e-07, R17 ;  /* 0x34000000140c7823 */ /* 0x000fe20000010011 */
[----:B------:R-:W-:Y:S01]  /*06c0*/  FFMA.FTZ R18, R13, -R8, 0.14084610342979431152 ;  /* 0x3e1039f60d127423 */ /* 0x000fe20000010808 */
[----:B------:R-:W-:Y:S01]  /*06d0*/  FADD R15, R15, -1 ;  /* 0xbf8000000f0f7421 */ /* 0x000fe20000000000 */
[----:B------:R-:W-:Y:S01]  /*06e0*/  FFMA.FTZ R16, R9, R16, -0.16684235632419586182 ;  /* 0xbe2ad8b909107423 */ /* 0x000fe20000010010 */
[----:B------:R-:W-:Y:S01]  /*06f0*/  FADD R17, R19, -1 ;  /* 0xbf80000013117421 */ /* 0x000fe20000000000 */
[----:B------:R-:W-:Y:S01]  /*0700*/  FFMA.FTZ R18, R13, R18, -0.12148627638816833496 ;  /* 0xbdf8cdcc0d127423 */ /* 0x000fe20000010012 */
[----:B------:R-:W-:Y:S01]  /*0710*/  FFMA.FTZ R20, R15, -R8, 0.14084610342979431152 ;  /* 0x3e1039f60f147423 */ /* 0x000fe20000010808 */
[----:B------:R-:W-:Y:S01]  /*0720*/  FFMA.FTZ R16, R9, R16, 0.20012299716472625732 ;  /* 0x3e4ced0b09107423 */ /* 0x000fe20000010010 */
[----:B------:R-:W-:Y:S01]  /*0730*/  FFMA.FTZ R8, R17, -R8, 0.14084610342979431152 ;  /* 0x3e1039f611087423 */ /* 0x000fe20000010808 */
[----:B------:R-:W-:Y:S01]  /*0740*/  FFMA.FTZ R18, R13, R18, 0.13980610668659210205 ;  /* 0x3e0f29550d127423 */ /* 0x000fe20000010012 */
[----:B------:R-:W-:Y:S01]  /*0750*/  FFMA.FTZ R20, R15, R20, -0.12148627638816833496 ;  /* 0xbdf8cdcc0f147423 */ /* 0x000fe20000010014 */
[----:B------:R-:W-:Y:S01]  /*0760*/  FFMA.FTZ R16, R9, R16, -0.24999669194221496582 ;  /* 0xbe7fff2209107423 */ /* 0x000fe20000010010 */
[----:B------:R-:W-:Y:S01]  /*0770*/  FFMA.FTZ R8, R17, R8, -0.12148627638816833496 ;  /* 0xbdf8cdcc11087423 */ /* 0x000fe20000010008 */
[----:B------:R-:W-:Y:S01]  /*0780*/  FFMA.FTZ R18, R13, R18, -0.16684235632419586182 ;  /* 0xbe2ad8b90d127423 */ /* 0x000fe20000010012 */
[----:B------:R-:W-:Y:S01]  /*0790*/  FFMA.FTZ R20, R15, R20, 0.13980610668659210205 ;  /* 0x3e0f29550f147423 */ /* 0x000fe20000010014 */
[----:B------:R-:W-:Y:S01]  /*07a0*/  FFMA.FTZ R16, R9, R16, 0.33333182334899902344 ;  /* 0x3eaaaa7809107423 */ /* 0x000fe20000010010 */
[----:B------:R-:W-:Y:S01]  /*07b0*/  FFMA.FTZ R8, R17, R8, 0.13980610668659210205 ;  /* 0x3e0f295511087423 */ /* 0x000fe20000010008 */
[----:B------:R-:W-:Y:S01]  /*07c0*/  FFMA.FTZ R18, R13, R18, 0.20012299716472625732 ;  /* 0x3e4ced0b0d127423 */ /* 0x000fe20000010012 */
[----:B------:R-:W-:Y:S01]  /*07d0*/  FFMA.FTZ R20, R15, R20, -0.16684235632419586182 ;  /* 0xbe2ad8b90f147423 */ /* 0x000fe20000010014 */
[----:B------:R-:W-:Y:S01]  /*07e0*/  FFMA.FTZ R16, R9, R16, -0.5 ;  /* 0xbf00000009107423 */ /* 0x000fe20000010010 */
[----:B------:R-:W-:Y:S01]  /*07f0*/  FFMA.FTZ R8, R17, R8, -0.16684235632419586182 ;  /* 0xbe2ad8b911087423 */ /* 0x000fe20000010008 */
[----:B------:R-:W-:Y:S01]  /*0800*/  FFMA.FTZ R18, R13, R18, -0.24999669194221496582 ;  /* 0xbe7fff220d127423 */ /* 0x000fe20000010012 */
[----:B------:R-:W-:Y:S01]  /*0810*/  FFMA.FTZ R20, R15, R20, 0.20012299716472625732 ;  /* 0x3e4ced0b0f147423 */ /* 0x000fe20000010014 */
[----:B------:R-:W-:Y:S01]  /*0820*/  ISETP.GE.U32.AND P4, PT, R4, 0x7f800000, PT ;  /* 0x7f8000000400780c */ /* 0x000fe20003f86070 */
[----:B------:R-:W-:Y:S01]  /*0830*/  FFMA.FTZ R8, R17, R8, 0.20012299716472625732 ;  /* 0x3e4ced0b11087423 */ /* 0x000fe20000010008 */
[----:B------:R-:W-:Y:S01]  /*0840*/  FFMA.FTZ R18, R13, R18, 0.33333182334899902344 ;  /* 0x3eaaaa780d127423 */ /* 0x000fe20000010012 */
[----:B------:R-:W-:Y:S01]  /*0850*/  FFMA.FTZ R20, R15, R20, -0.24999669194221496582 ;  /* 0xbe7fff220f147423 */ /* 0x000fe20000010014 */
[----:B------:R-:W-:Y:S01]  /*0860*/  FMUL R16, R9, R16 ;  /* 0x0000001009107220 */ /* 0x000fe20000400000 */
[----:B------:R-:W-:Y:S01]  /*0870*/  FFMA.FTZ R8, R17, R8, -0.24999669194221496582 ;  /* 0xbe7fff2211087423 */ /* 0x000fe20000010008 */
[----:B------:R-:W-:Y:S01]  /*0880*/  ISETP.GE.U32.AND P3, PT, R5, 0x7f800000, PT ;  /* 0x7f8000000500780c */ /* 0x000fe20003f66070 */
[----:B------:R-:W-:Y:S01]  /*0890*/  FFMA.FTZ R18, R13, R18, -0.5 ;  /* 0xbf0000000d127423 */ /* 0x000fe20000010012 */
[----:B------:R-:W-:Y:S01]  /*08a0*/  FFMA.FTZ R20, R15, R20, 0.33333182334899902344 ;  /* 0x3eaaaa780f147423 */ /* 0x000fe20000010014 */
[----:B------:R-:W-:Y:S01]  /*08b0*/  FFMA.FTZ R8, R17, R8, 0.33333182334899902344 ;  /* 0x3eaaaa7811087423 */ /* 0x000fe20000010008 */
[----:B------:R-:W-:Y:S01]  /*08c0*/  FFMA.FTZ R16, R9, R16, R9 ;  /* 0x0000001009107223 */ /* 0x000fe20000010009 */
[----:B------:R-:W-:Y:S01]  /*08d0*/  ISETP.GE.U32.AND P0, PT, R6, 0x7f800000, PT ;  /* 0x7f8000000600780c */ /* 0x000fe20003f06070 */
[----:B------:R-:W-:Y:S01]  /*08e0*/  FMUL R18, R13, R18 ;  /* 0x000000120d127220 */ /* 0x000fe20000400000 */
[----:B------:R-:W-:Y:S01]  /*08f0*/  FFMA.FTZ R8, R17, R8, -0.5 ;  /* 0xbf00000011087423 */ /* 0x000fe20000010008 */
[----:B------:R-:W-:Y:S01]  /*0900*/  FFMA.FTZ R20, R15, R20, -0.5 ;  /* 0xbf0000000f147423 */ /* 0x000fe20000010014 */
[----:B------:R-:W-:Y:S01]  /*0910*/  FFMA.FTZ R7, R7, 0.69314718246459960938, R16 ;  /* 0x3f31721807077823 */ /* 0x000fe20000010010 */
[----:B------:R-:W-:Y:S01]  /*0920*/  FFMA.FTZ R18, R13, R18, R13 ;  /* 0x000000120d127223 */ /* 0x000fe2000001000d */
[----:B------:R-:W-:Y:S01]  /*0930*/  FMUL R8, R17, R8 ;  /* 0x0000000811087220 */ /* 0x000fe20000400000 */
[----:B------:R-:W-:Y:S01]  /*0940*/  FMUL R20, R15, R20 ;  /* 0x000000140f147220 */ /* 0x000fe20000400000 */
[----:B------:R-:W-:Y:S01]  /*0950*/  @P1 MOV R16, 0x7f800000 ;  /* 0x7f80000000101802 */ /* 0x000fe20000000f00 */
[----:B------:R-:W-:Y:S01]  /*0960*/  FFMA.FTZ R11, R11, 0.69314718246459960938, R18 ;  /* 0x3f3172180b0b7823 */ /* 0x000fe20000010012 */
[----:B------:R-:W-:Y:S01]  /*0970*/  @P4 MOV R9, 0x7f800000 ;  /* 0x7f80000000094802 */ /* 0x000fe20000000f00 */
[----:B------:R-:W-:Y:S01]  /*0980*/  FFMA.FTZ R17, R17, R8, R17 ;  /* 0x0000000811117223 */ /* 0x000fe20000010011 */
[----:B------:R-:W-:Y:S01]  /*0990*/  FFMA.FTZ R15, R15, R20, R15 ;  /* 0x000000140f0f7223 */ /* 0x000fe2000001000f */
[----:B------:R-:W-:Y:S01]  /*09a0*/  @P3 MOV R8, 0x7f800000 ;  /* 0x7f80000000083802 */ /* 0x000fe20000000f00 */
[C---:B------:R-:W-:Y:S01]  /*09b0*/  @P1 FFMA.FTZ R7, R3.reuse, R16, +INF ;  /* 0x7f80000003071423 */ /* 0x040fe20000010010 */
[----:B------:R-:W-:Y:S01]  /*09c0*/  @P4 FFMA.FTZ R11, R4, R9, +INF ;  /* 0x7f800000040b4423 */ /* 0x000fe20000010009 */
[----:B------:R-:W-:Y:S01]  /*09d0*/  FSETP.NEU.AND P2, PT, R3, RZ, PT ;  /* 0x000000ff0300720b */ /* 0x000fe20003f4d000 */
[----:B------:R-:W-:Y:S01]  /*09e0*/  FFMA.FTZ R10, R10, 0.69314718246459960938, R15 ;  /* 0x3f3172180a0a7823 */ /* 0x000fe2000001000f */
[----:B------:R-:W-:Y:S01]  /*09f0*/  FSETP.NEU.AND P1, PT, R4, RZ, PT ;  /* 0x000000ff0400720b */ /* 0x000fe20003f2d000 */
[C---:B------:R-:W-:Y:S01]  /*0a00*/  @P3 FFMA.FTZ R10, R5.reuse, R8, +INF ;  /* 0x7f800000050a3423 */ /* 0x040fe20000010008 */
[----:B------:R-:W-:Y:S01]  /*0a10*/  @P0 MOV R3, 0x7f800000 ;  /* 0x7f80000000030802 */ /* 0x000fe20000000f00 */
[----:B------:R-:W-:Y:S01]  /*0a20*/  FFMA.FTZ R12, R12, 0.69314718246459960938, R17 ;  /* 0x3f3172180c0c7823 */ /* 0x000fe20000010011 */
[----:B------:R-:W-:-:S02]  /*0a30*/  FSETP.NEU.AND P4, PT, R5, RZ, PT ;  /* 0x000000ff0500720b */ /* 0x000fc40003f8d000 */
[----:B------:R-:W-:Y:S01]  /*0a40*/  FSEL R4, R7, -INF , P2 ;  /* 0xff80000007047808 */ /* 0x000fe20001000000 */
[C---:B------:R-:W-:Y:S01]  /*0a50*/  @P0 FFMA.FTZ R12, R6.reuse, R3, +INF ;  /* 0x7f800000060c0423 */ /* 0x040fe20000010003 */
[----:B------:R-:W-:Y:S02]  /*0a60*/  FSEL R11, R11, -INF , P1 ;  /* 0xff8000000b0b7808 */ /* 0x000fe40000800000 */
[----:B------:R-:W-:Y:S02]  /*0a70*/  FSETP.NEU.AND P1, PT, R6, RZ, PT ;  /* 0x000000ff0600720b */ /* 0x000fe40003f2d000 */
[----:B------:R-:W-:Y:S01]  /*0a80*/  FSEL R10, R10, -INF , P4 ;  /* 0xff8000000a0a7808 */ /* 0x000fe20002000000 */
[----:B------:R-:W-:Y:S01]  /*0a90*/  FADD R11, R11, R4 ;  /* 0x000000040b0b7221 */ /* 0x000fe20000000000 */
[----:B------:R-:W-:Y:S02]  /*0aa0*/  FSEL R12, R12, -INF , P1 ;  /* 0xff8000000c0c7808 */ /* 0x000fe40000800000 */
[----:B------:R-:W-:Y:S01]  /*0ab0*/  LOP3.LUT P0, RZ, R14, 0x1f, RZ, 0xc0, !PT ;  /* 0x0000001f0eff7812 */ /* 0x000fe2000780c0ff */
[----:B------:R-:W-:Y:S01]  /*0ac0*/  FADD R11, R10, R11 ;  /* 0x0000000b0a0b7221 */ /* 0x000fe20000000000 */
[----:B------:R-:W-:-:S03]  /*0ad0*/  ISETP.GE.AND P1, PT, R14, 0x2, PT ;  /* 0x000000020e00780c */ /* 0x000fc60003f26270 */
[----:B------:R-:W-:-:S05]  /*0ae0*/  FADD R11, R12, R11 ;  /* 0x0000000b0c0b7221 */ /* 0x000fca0000000000 */
[----:B------:R-:W1:Y:S02]  /*0af0*/  SHFL.BFLY PT, R4, R11, 0x10, 0x1f ;  /* 0x0e001f000b047f89 */ /* 0x000e6400000e0000 */
[----:B-1----:R-:W-:-:S05]  /*0b00*/  FADD R4, R11, R4 ;  /* 0x000000040b047221 */ /* 0x002fca0000000000 */
[----:B------:R-:W1:Y:S02]  /*0b10*/  SHFL.BFLY PT, R3, R4, 0x8, 0x1f ;  /* 0x0d001f0004037f89 */ /* 0x000e6400000e0000 */
[----:B-1----:R-:W-:Y:S01]  /*0b20*/  FADD R3, R4, R3 ;  /* 0x0000000304037221 */ /* 0x002fe20000000000 */
[----:B------:R-:W-:-:S04]  /*0b30*/  SHF.R.U32.HI R4, RZ, 0x3, R14 ;  /* 0x00000003ff047819 */ /* 0x000fc8000001160e */
[----:B------:R-:W1:Y:S01]  /*0b40*/  SHFL.BFLY PT, R6, R3, 0x4, 0x1f ;  /* 0x0c801f0003067f89 */ /* 0x000e6200000e0000 */
[----:B------:R-:W-:Y:S01]  /*0b50*/  LOP3.LUT R4, R4, 0x4, RZ, 0xc0, !PT ;  /* 0x0000000404047812 */ /* 0x000fe200078ec0ff */
[----:B-1----:R-:W-:-:S05]  /*0b60*/  FADD R6, R3, R6 ;  /* 0x0000000603067221 */ /* 0x002fca0000000000 */
[----:B------:R-:W1:Y:S02]  /*0b70*/  SHFL.BFLY PT, R5, R6, 0x2, 0x1f ;  /* 0x0c401f0006057f89 */ /* 0x000e6400000e0000 */
[----:B-1----:R-:W-:-:S05]  /*0b80*/  FADD R5, R6, R5 ;  /* 0x0000000506057221 */ /* 0x002fca0000000000 */
[----:B------:R-:W1:Y:S02]  /*0b90*/  SHFL.BFLY PT, R8, R5, 0x1, 0x1f ;  /* 0x0c201f0005087f89 */ /* 0x000e6400000e0000 */
[----:B-1----:R-:W-:Y:S01]  /*0ba0*/  FADD R7, R5, R8 ;  /* 0x0000000805077221 */ /* 0x002fe20000000000 */
[----:B------:R-:W-:-:S04]  /*0bb0*/  LOP3.LUT R5, R14, 0x1, RZ, 0xc0, !PT ;  /* 0x000000010e057812 */ /* 0x000fc800078ec0ff */
[----:B------:R-:W-:Y:S01]  /*0bc0*/  @!P0 STS [R4+UR4], R7 ;  /* 0x0000000704008988 */ /* 0x000fe20008000804 */
[----:B------:R-:W-:Y:S01]  /*0bd0*/  BAR.SYNC.DEFER_BLOCKING 0x0 ;  /* 0x0000000000007b1d */ /* 0x000fe20000010000 */
[----:B------:R-:W-:-:S04]  /*0be0*/  ISETP.NE.U32.AND P0, PT, R5, 0x1, PT ;  /* 0x000000010500780c */ /* 0x000fc80003f05070 */
[----:B------:R-:W-:Y:S01]  /*0bf0*/  ISETP.LT.AND P0, PT, R14, 0x2, P0 ;  /* 0x000000020e00780c */ /* 0x000fe20000701270 */
[----:B------:R-:W1:Y:S04]  /*0c00*/  @!P1 LDS R0, [R2+UR4] ;  /* 0x0000000402009984 */ /* 0x000e680008000800 */
[----:B-1----:R-:W1:Y:S02]  /*0c10*/  SHFL.BFLY PT, R3, R0, 0x1, 0x1f ;  /* 0x0c201f0000037f89 */ /* 0x002e6400000e0000 */
[----:B-1----:R-:W-:-:S06]  /*0c20*/  FADD R3, R0, R3 ;  /* 0x0000000300037221 */ /* 0x002fcc0000000000 */
[----:B------:R1:W-:Y:S01]  /*0c30*/  @P0 STS [R2+UR4], R3 ;  /* 0x0000000302000988 */ /* 0x0003e20008000804 */
[----:B------:R-:W-:Y:S01]  /*0c40*/  BAR.SYNC.DEFER_BLOCKING 0x0 ;  /* 0x0000000000007b1d */ /* 0x000fe20000010000 */
[----:B------:R-:W-:-:S05]  /*0c50*/  LOP3.LUT P0, RZ, R14, 0x3f, RZ, 0xc0, !PT ;  /* 0x0000003f0eff7812 */ /* 0x000fca000780c0ff */
[----:B------:R-:W2:Y:S02]  /*0c60*/  LDS R5, [UR4] ;  /* 0x00000004ff057984 */ /* 0x000ea40008000800 */
[----:B------:R-:W-:Y:S06]  /*0c70*/  BAR.SYNC.DEFER_BLOCKING 0x0 ;  /* 0x0000000000007b1d */ /* 0x000fec0000010000 */
[----:B-1----:R-:W-:Y:S05]  /*0c80*/  @P0 EXIT ;  /* 0x000000000000094d */ /* 0x002fea0003800000 */
[----:B------:R-:W0:Y:S01]  /*0c90*/  LDC.64 R2, c[0x0][0x210] ;  /* 0x00008400ff027b82 */ /* 0x000e220000000a00 */
[----:B--2---:R-:W-:-:S04]  /*0ca0*/  FADD R0, RZ, R5 ;  /* 0x00000005ff007221 */ /* 0x004fc80000000000 */
[----:B------:R-:W-:-:S05]  /*0cb0*/  FFMA R5, R0, -0.00390625, RZ ;  /* 0xbb80000000057823 */ /* 0x000fca00000000ff */
[----:B0-----:R-:W-:Y:S01]  /*0cc0*/  STG.E desc[UR6][R2.64], R5 ;  /* 0x0000000502007986 */ /* 0x001fe2000c101906 */
[----:B------:R-:W-:Y:S05]  /*0cd0*/  EXIT ;  /* 0x000000000000794d */ /* 0x000fea0003800000 */
.L_x_0:
[----:B------:R-:W-:-:S00]  /*0ce0*/  BRA `(.L_x_0) ;  /* 0xfffffffc00fc7947 */ /* 0x000fc0000383ffff */
[----:B------:R-:W-:-:S00]  /*0cf0*/  NOP ;  /* 0x0000000000007918 */ /* 0x000fc00000000000 */
        /* <DEDUP_REMOVED lines=8> */
.L_x_1:


//--------------------- .nv.global.init           --------------------------
	.section	.nv.global.init,"aw",@progbits
.nv.global.init:
	.type		_$_str,@object
	.size		_$_str,(.L_0 - _$_str)
_$_str:
        /*0000*/ 	.byte	0x5f, 0x5f, 0x43, 0x55, 0x44, 0x41, 0x5f, 0x46, 0x54, 0x5a, 0x00
.L_0:


//--------------------- .nv.shared.triton_per_fused_add_log_mean_neg_sigmoid_sub_0 --------------------------
	.section	.nv.shared.triton_per_fused_add_log_mean_neg_sigmoid_sub_0,"aw",@nobits
	.sectionflags	@""
	.align	16
	.zero		1024


//--------------------- .nv.constant0.triton_per_fused_add_log_mean_neg_sigmoid_sub_0 --------------------------
	.section	.nv.constant0.triton_per_fused_add_log_mean_neg_sigmoid_sub_0,"a",@progbits
	.sectionflags	@""
	.align	4
.nv.constant0.triton_per_fused_add_log_mean_neg_sigmoid_sub_0:
	.zero		556
